	.headerflags	@"EF_CUDA_TEXMODE_UNIFIED EF_CUDA_64BIT_ADDRESS EF_CUDA_ACCELERATORS EF_CUDA_SM90 EF_CUDA_VIRTUAL_SM(EF_CUDA_SM90)"
	.elftype	@"ET_EXEC"


//--------------------- .nv.info                  --------------------------
	.section	.nv.info,"",@"SHT_CUDA_INFO"
	.align	4


	//----- nvinfo : EIATTR_REGCOUNT
	.align		4
        /*0000*/ 	.byte	0x04, 0x2f
        /*0002*/ 	.short	(.L_1 - .L_0)
	.align		4
.L_0:
        /*0004*/ 	.word	index@(triton_poi_fused_convolution_leaky_relu_8)
        /*0008*/ 	.word	0x00000016


	//----- nvinfo : EIATTR_MIN_STACK_SIZE
	.align		4
.L_1:
        /*000c*/ 	.byte	0x04, 0x12
        /*000e*/ 	.short	(.L_3 - .L_2)
	.align		4
.L_2:
        /*0010*/ 	.word	index@(triton_poi_fused_convolution_leaky_relu_8)
        /*0014*/ 	.word	0x00000000


	//----- nvinfo : EIATTR_FRAME_SIZE
	.align		4
.L_3:
        /*0018*/ 	.byte	0x04, 0x11
        /*001a*/ 	.short	(.L_5 - .L_4)
	.align		4
.L_4:
        /*001c*/ 	.word	index@(triton_poi_fused_convolution_leaky_relu_8)
        /*0020*/ 	.word	0x00000000


	//----- nvinfo : EIATTR_MIN_STACK_SIZE
	.align		4
.L_5:
        /*0024*/ 	.byte	0x04, 0x12
        /*0026*/ 	.short	(.L_7 - .L_6)
	.align		4
.L_6:
        /*0028*/ 	.word	index@(triton_poi_fused_convolution_leaky_relu_8)
        /*002c*/ 	.word	0x00000000
.L_7:


//--------------------- .nv.info.triton_poi_fused_convolution_leaky_relu_8 --------------------------
	.section	.nv.info.triton_poi_fused_convolution_leaky_relu_8,"",@"SHT_CUDA_INFO"
	.sectionflags	@""
	.align	4


	//----- nvinfo : EIATTR_CUDA_API_VERSION
	.align		4
        /*0000*/ 	.byte	0x04, 0x37
        /*0002*/ 	.short	(.L_9 - .L_8)
.L_8:
        /*0004*/ 	.word	0x0000007c


	//----- nvinfo : EIATTR_KPARAM_INFO
	.align		4
.L_9:
        /*0008*/ 	.byte	0x04, 0x17
        /*000a*/ 	.short	(.L_11 - .L_10)
.L_10:
        /*000c*/ 	.word	0x00000000
        /*0010*/ 	.short	0x0003
        /*0012*/ 	.short	0x0018
        /*0014*/ 	.byte	0x00, 0xf0, 0x11, 0x00


	//----- nvinfo : EIATTR_KPARAM_INFO
	.align		4
.L_11:
        /*0018*/ 	.byte	0x04, 0x17
        /*001a*/ 	.short	(.L_13 - .L_12)
.L_12:
        /*001c*/ 	.word	0x00000000
        /*0020*/ 	.short	0x0002
        /*0022*/ 	.short	0x0010
        /*0024*/ 	.byte	0x00, 0xf4, 0x21, 0x00


	//----- nvinfo : EIATTR_KPARAM_INFO
	.align		4
.L_13:
        /*0028*/ 	.byte	0x04, 0x17
        /*002a*/ 	.short	(.L_15 - .L_14)
.L_14:
        /*002c*/ 	.word	0x00000000
        /*0030*/ 	.short	0x0001
        /*0032*/ 	.short	0x0008
        /*0034*/ 	.byte	0x00, 0xf4, 0x21, 0x00


	//----- nvinfo : EIATTR_KPARAM_INFO
	.align		4
.L_15:
        /*0038*/ 	.byte	0x04, 0x17
        /*003a*/ 	.short	(.L_17 - .L_16)
.L_16:
        /*003c*/ 	.word	0x00000000
        /*0040*/ 	.short	0x0000
        /*0042*/ 	.short	0x0000
        /*0044*/ 	.byte	0x00, 0xf4, 0x21, 0x00


	//----- nvinfo : EIATTR_SPARSE_MMA_MASK
	.align		4
.L_17:
        /*0048*/ 	.byte	0x03, 0x50
        /*004a*/ 	.short	0x0000


	//----- nvinfo : EIATTR_MAXREG_COUNT
	.align		4
        /*004c*/ 	.byte	0x03, 0x1b
        /*004e*/ 	.short	0x00ff


	//----- nvinfo : EIATTR_EXIT_INSTR_OFFSETS
	.align		4
        /*0050*/ 	.byte	0x04, 0x1c
        /*0052*/ 	.short	(.L_19 - .L_18)


	//   ....[0]....
.L_18:
        /*0054*/ 	.word	0x000002e0


	//   ....[1]....
        /*0058*/ 	.word	0x00000300


	//----- nvinfo : EIATTR_REQNTID
	.align		4
.L_19:
        /*005c*/ 	.byte	0x04, 0x10
        /*005e*/ 	.short	(.L_21 - .L_20)
.L_20:
        /*0060*/ 	.word	0x00000080
        /*0064*/ 	.word	0x00000001
        /*0068*/ 	.word	0x00000001


	//----- nvinfo : EIATTR_CBANK_PARAM_SIZE
	.align		4
.L_21:
        /*006c*/ 	.byte	0x03, 0x19
        /*006e*/ 	.short	0x001c


	//----- nvinfo : EIATTR_PARAM_CBANK
	.align		4
        /*0070*/ 	.byte	0x04, 0x0a
        /*0072*/ 	.short	(.L_23 - .L_22)
	.align		4
.L_22:
        /*0074*/ 	.word	index@(.nv.constant0.triton_poi_fused_convolution_leaky_relu_8)
        /*0078*/ 	.short	0x0210
        /*007a*/ 	.short	0x001c


	//----- nvinfo : EIATTR_SW_WAR
	.align		4
.L_23:
        /*007c*/ 	.byte	0x04, 0x36
        /*007e*/ 	.short	(.L_25 - .L_24)
.L_24:
        /*0080*/ 	.word	0x00000008
.L_25:


//--------------------- .nv.callgraph             --------------------------
	.section	.nv.callgraph,"",@"SHT_CUDA_CALLGRAPH"
	.align	4
	.sectionentsize	8
	.align		4
        /*0000*/ 	.word	0x00000000
	.align		4
        /*0004*/ 	.word	0xffffffff
	.align		4
        /*0008*/ 	.word	0x00000000
	.align		4
        /*000c*/ 	.word	0xfffffffe
	.align		4
        /*0010*/ 	.word	0x00000000
	.align		4
        /*0014*/ 	.word	0xfffffffd
	.align		4
        /*0018*/ 	.word	0x00000000
	.align		4
        /*001c*/ 	.word	0xfffffffc


//--------------------- .text.triton_poi_fused_convolution_leaky_relu_8 --------------------------
	.section	.text.triton_poi_fused_convolution_leaky_relu_8,"ax",@progbits
	.align	128
        .global         triton_poi_fused_convolution_leaky_relu_8
        .type           triton_poi_fused_convolution_leaky_relu_8,@function
        .size           triton_poi_fused_convolution_leaky_relu_8,(.L_x_1 - triton_poi_fused_convolution_leaky_relu_8)
        .other          triton_poi_fused_convolution_leaky_relu_8,@"STO_CUDA_ENTRY STV_DEFAULT"
triton_poi_fused_convolution_leaky_relu_8:
.text.triton_poi_fused_convolution_leaky_relu_8:
[----:B------:R-:W0:Y:S02]  /*0000*/  LDC R1, c[0x0][0x28] ;  /* 0x00000a00ff017b82 */ /* 0x000e240000000800 */
[----:B------:R-:W1:Y:S01]  /*0010*/  S2R R0, SR_TID.X ;  /* 0x0000000000007919 */ /* 0x000e620000002100 */
[----:B------:R-:W2:Y:S01]  /*0020*/  LDC.64 R14, c[0x0][0x218] ;  /* 0x00008600ff0e7b82 */ /* 0x000ea20000000a00 */
[----:B------:R-:W-:Y:S02]  /*0030*/  CS2R R8, SRZ ;  /* 0x0000000000087805 */ /* 0x000fe4000001ff00 */
[----:B------:R-:W-:Y:S01]  /*0040*/  CS2R R10, SRZ ;  /* 0x00000000000a7805 */ /* 0x000fe2000001ff00 */
[----:B------:R-:W3:Y:S01]  /*0050*/  S2R R13, SR_CTAID.X ;  /* 0x00000000000d7919 */ /* 0x000ee20000002500 */
[----:B------:R-:W-:Y:S01]  /*0060*/  CS2R R6, SRZ ;  /* 0x0000000000067805 */ /* 0x000fe2000001ff00 */
[----:B------:R-:W-:Y:S01]  /*0070*/  ULDC.64 UR4, c[0x0][0x208] ;  /* 0x0000820000047ab9 */ /* 0x000fe20000000a00 */
[----:B------:R-:W-:Y:S01]  /*0080*/  ULDC.64 UR6, c[0x0][0x220] ;  /* 0x0000880000067ab9 */ /* 0x000fe20000000a00 */
[----:B------:R-:W4:Y:S01]  /*0090*/  LDC.64 R2, c[0x0][0x210] ;  /* 0x00008400ff027b82 */ /* 0x000f220000000a00 */
[----:B-1----:R-:W-:Y:S01]  /*00a0*/  IMAD.SHL.U32 R0, R0, 0x4, RZ ;  /* 0x0000000400007824 */ /* 0x002fe200078e00ff */
[----:B---3--:R-:W-:-:S04]  /*00b0*/  SHF.R.S32.HI R4, RZ, 0x16, R13 ;  /* 0x00000016ff047819 */ /* 0x008fc8000001140d */
[----:B------:R-:W-:Y:S02]  /*00c0*/  LOP3.LUT R0, R0, 0x1fc, RZ, 0xc0, !PT ;  /* 0x000001fc00007812 */ /* 0x000fe400078ec0ff */
[----:B------:R-:W-:-:S03]  /*00d0*/  SGXT R4, R4, 0x1 ;  /* 0x000000010404781a */ /* 0x000fc60000000200 */
[----:B------:R-:W-:-:S04]  /*00e0*/  IMAD R13, R13, 0x200, R0 ;  /* 0x000002000d0d7824 */ /* 0x000fc800078e0200 */
[C---:B----4-:R-:W-:Y:S01]  /*00f0*/  IMAD.WIDE R2, R13.reuse, 0x4, R2 ;  /* 0x000000040d027825 */ /* 0x050fe200078e0202 */
[----:B------:R-:W-:Y:S02]  /*0100*/  LEA.HI R4, R4, R13, RZ, 0x8 ;  /* 0x0000000d04047211 */ /* 0x000fe400078f40ff */
[----:B------:R-:W-:Y:S02]  /*0110*/  ISETP.GE.AND P4, PT, R13, 0xc400, PT ;  /* 0x0000c4000d00780c */ /* 0x000fe40003f86270 */
[----:B------:R-:W-:-:S05]  /*0120*/  LOP3.LUT R4, R4, 0xffffff00, RZ, 0xc0, !PT ;  /* 0xffffff0004047812 */ /* 0x000fca00078ec0ff */
[----:B------:R-:W-:-:S04]  /*0130*/  IMAD.IADD R5, R13, 0x1, -R4 ;  /* 0x000000010d057824 */ /* 0x000fc800078e0a04 */
[----:B--2---:R-:W-:Y:S01]  /*0140*/  IMAD.WIDE R14, R5, 0x4, R14 ;  /* 0x00000004050e7825 */ /* 0x004fe200078e020e */
[----:B------:R-:W-:-:S04]  /*0150*/  CS2R R4, SRZ ;  /* 0x0000000000047805 */ /* 0x000fc8000001ff00 */
[----:B------:R-:W2:Y:S04]  /*0160*/  @!P4 LDG.E.EL.128 R8, desc[UR4][R14.64] ;  /* 0x000000040e08c981 */ /* 0x000ea8000c2e1d00 */
[----:B------:R-:W2:Y:S01]  /*0170*/  @!P4 LDG.E.128 R4, desc[UR4][R2.64] ;  /* 0x000000040204c981 */ /* 0x000ea2000c1e1d00 */
[----:B------:R-:W-:-:S04]  /*0180*/  IADD3 R12, P5, R13, UR6, RZ ;  /* 0x000000060d0c7c10 */ /* 0x000fc8000ffbe0ff */
[----:B------:R-:W-:Y:S02]  /*0190*/  LEA.HI.X.SX32 R13, R13, UR7, 0x1, P5 ;  /* 0x000000070d0d7c11 */ /* 0x000fe4000a8f0eff */
[----:B--2---:R-:W-:Y:S02]  /*01a0*/  FSETP.GT.AND P2, PT, R5, -R9, PT ;  /* 0x800000090500720b */ /* 0x004fe40003f44000 */
[----:B------:R-:W-:Y:S02]  /*01b0*/  FSETP.GT.AND P3, PT, R4, -R8, PT ;  /* 0x800000080400720b */ /* 0x000fe40003f64000 */
[----:B------:R-:W-:Y:S02]  /*01c0*/  FSETP.GT.AND P1, PT, R6, -R10, PT ;  /* 0x8000000a0600720b */ /* 0x000fe40003f24000 */
[----:B------:R-:W-:Y:S02]  /*01d0*/  FSETP.GT.AND P0, PT, R7, -R11, PT ;  /* 0x8000000b0700720b */ /* 0x000fe40003f04000 */
[----:B------:R-:W-:-:S02]  /*01e0*/  SEL R16, RZ, 0x1, !P2 ;  /* 0x00000001ff107807 */ /* 0x000fc40005000000 */
[----:B------:R-:W-:Y:S02]  /*01f0*/  SEL R19, RZ, 0x1, !P3 ;  /* 0x00000001ff137807 */ /* 0x000fe40005800000 */
[----:B------:R-:W-:Y:S02]  /*0200*/  SEL R17, RZ, 0x1, !P1 ;  /* 0x00000001ff117807 */ /* 0x000fe40004800000 */
[----:B------:R-:W-:Y:S02]  /*0210*/  SEL R0, RZ, 0x1, !P0 ;  /* 0x00000001ff007807 */ /* 0x000fe40004000000 */
[----:B------:R-:W-:Y:S02]  /*0220*/  PRMT R19, R19, 0x3340, R16 ;  /* 0x0000334013137816 */ /* 0x000fe40000000010 */
[----:B------:R-:W-:-:S04]  /*0230*/  PRMT R0, R17, 0x3340, R0 ;  /* 0x0000334011007816 */ /* 0x000fc80000000000 */
[----:B------:R-:W-:Y:S01]  /*0240*/  PRMT R19, R19, 0x5410, R0 ;  /* 0x0000541013137816 */ /* 0x000fe20000000000 */
[----:B------:R-:W-:Y:S01]  /*0250*/  FADD R4, R8, R4 ;  /* 0x0000000408047221 */ /* 0x000fe20000000000 */
[----:B------:R-:W-:Y:S01]  /*0260*/  FADD R5, R9, R5 ;  /* 0x0000000509057221 */ /* 0x000fe20000000000 */
[----:B------:R-:W-:Y:S01]  /*0270*/  FADD R6, R10, R6 ;  /* 0x000000060a067221 */ /* 0x000fe20000000000 */
[----:B------:R-:W-:Y:S01]  /*0280*/  FADD R7, R11, R7 ;  /* 0x000000070b077221 */ /* 0x000fe20000000000 */
[----:B------:R1:W-:Y:S01]  /*0290*/  @!P4 STG.E desc[UR4][R12.64], R19 ;  /* 0x000000130c00c986 */ /* 0x0003e2000c101904 */
[----:B------:R-:W-:Y:S01]  /*02a0*/  @!P3 FMUL R4, R4, 0.0099999997764825820923 ;  /* 0x3c23d70a0404b820 */ /* 0x000fe20000400000 */
[----:B------:R-:W-:Y:S01]  /*02b0*/  @!P2 FMUL R5, R5, 0.0099999997764825820923 ;  /* 0x3c23d70a0505a820 */ /* 0x000fe20000400000 */
[----:B------:R-:W-:Y:S01]  /*02c0*/  @!P1 FMUL R6, R6, 0.0099999997764825820923 ;  /* 0x3c23d70a06069820 */ /* 0x000fe20000400000 */
[----:B------:R-:W-:Y:S01]  /*02d0*/  @!P0 FMUL R7, R7, 0.0099999997764825820923 ;  /* 0x3c23d70a07078820 */ /* 0x000fe20000400000 */
[----:B------:R-:W-:Y:S06]  /*02e0*/  @P4 EXIT ;  /* 0x000000000000494d */ /* 0x000fec0003800000 */
[----:B------:R-:W-:Y:S01]  /*02f0*/  STG.E.128 desc[UR4][R2.64], R4 ;  /* 0x0000000402007986 */ /* 0x000fe2000c101d04 */
[----:B------:R-:W-:Y:S05]  /*0300*/  EXIT ;  /* 0x000000000000794d */ /* 0x000fea0003800000 */
.L_x_0:
[----:B------:R-:W-:-:S00]  /*0310*/  BRA `(.L_x_0) ;  /* 0xfffffffc00fc7947 */ /* 0x000fc0000383ffff */
[----:B------:R-:W-:-:S00]  /*0320*/  NOP ;  /* 0x0000000000007918 */ /* 0x000fc00000000000 */
        /* <DEDUP_REMOVED lines=13> */
.L_x_1:


//--------------------- .nv.constant0.triton_poi_fused_convolution_leaky_relu_8 --------------------------
	.section	.nv.constant0.triton_poi_fused_convolution_leaky_relu_8,"a",@progbits
	.sectionflags	@""
	.align	4
.nv.constant0.triton_poi_fused_convolution_leaky_relu_8:
	.zero		556
